//
// Generated by NVIDIA NVVM Compiler
//
// Compiler Build ID: CL-36424714
// Cuda compilation tools, release 13.0, V13.0.88
// Based on NVVM 20.0.0
//

.version 9.0
.target sm_100
.address_size 64

	// .globl	_Z20prims_sum_row_kernelPfS_
.global .align 4 .b8 x[16384];
.global .align 4 .b8 result[4];

.visible .entry _Z20prims_sum_row_kernelPfS_(
	.param .u64 .ptr .align 1 _Z20prims_sum_row_kernelPfS__param_0,
	.param .u64 .ptr .align 1 _Z20prims_sum_row_kernelPfS__param_1
)
{
	.reg .pred 	%p<11>;
	.reg .b32 	%r<10>;
	.reg .b32 	%f<5>;
	.reg .b64 	%rd<21>;

	ld.param.u64 	%rd3, [_Z20prims_sum_row_kernelPfS__param_0];
	ld.param.u64 	%rd4, [_Z20prims_sum_row_kernelPfS__param_1];
	cvta.to.global.u64 	%rd1, %rd4;
	cvta.to.global.u64 	%rd2, %rd3;
	mov.u32 	%r3, %tid.y;
	mov.u32 	%r4, %ctaid.y;
	mov.u32 	%r5, %ntid.y;
	mul.lo.s32 	%r6, %r4, %r5;
	mov.u32 	%r7, %tid.x;
	mov.u32 	%r8, %ctaid.x;
	mov.u32 	%r9, %ntid.x;
	mad.lo.s32 	%r1, %r8, %r9, %r7;
	or.b32  	%r2, %r6, %r3;
	setp.eq.s32 	%p3, %r2, 0;
	setp.lt.s32 	%p4, %r1, 4096;
	and.pred  	%p1, %p3, %p4;
	not.pred 	%p5, %p1;
	@%p5 bra 	$L__BB0_2;
	mul.wide.s32 	%rd5, %r1, 4;
	add.s64 	%rd6, %rd2, %rd5;
	ld.global.f32 	%f1, [%rd6];
	mov.u64 	%rd7, x;
	add.s64 	%rd8, %rd7, %rd5;
	st.global.f32 	[%rd8], %f1;
$L__BB0_2:
	setp.eq.s32 	%p6, %r2, 0;
	setp.lt.s32 	%p7, %r1, 1;
	and.pred  	%p2, %p6, %p7;
	not.pred 	%p8, %p2;
	@%p8 bra 	$L__BB0_4;
	mul.wide.s32 	%rd9, %r1, 4;
	mov.u64 	%rd10, result;
	add.s64 	%rd11, %rd10, %rd9;
	ld.global.f32 	%f2, [%rd11];
	add.s64 	%rd12, %rd1, %rd9;
	st.global.f32 	[%rd12], %f2;
$L__BB0_4:
	@%p5 bra 	$L__BB0_6;
	mul.wide.s32 	%rd13, %r1, 4;
	add.s64 	%rd14, %rd2, %rd13;
	ld.global.f32 	%f3, [%rd14];
	mov.u64 	%rd15, x;
	add.s64 	%rd16, %rd15, %rd13;
	st.global.f32 	[%rd16], %f3;
$L__BB0_6:
	@%p8 bra 	$L__BB0_8;
	mul.wide.s32 	%rd17, %r1, 4;
	mov.u64 	%rd18, result;
	add.s64 	%rd19, %rd18, %rd17;
	ld.global.f32 	%f4, [%rd19];
	add.s64 	%rd20, %rd1, %rd17;
	st.global.f32 	[%rd20], %f4;
$L__BB0_8:
	ret;

}


// ===== COMPILED SASS (sm_100) =====

	.target	sm_100

	.elftype	@"ET_EXEC"


//--------------------- .note.nv.tkinfo           --------------------------
	.section	.note.nv.tkinfo,"",@"SHT_NOTE"
	.sectionflags	@"SHF_NOTE_NV_TKINFO"
	.tkinfo
        /*0018*/ 	.word	0x00000002
        /*0030*/ 	.string	""
        /*0030*/ 	.string	"ptxas"
        /*0030*/ 	.string	"Cuda compilation tools, release 13.0, V13.0.88"
        /*0030*/ 	.string	"Build cuda_13.0.r13.0/compiler.36424714_0"
        /*0030*/ 	.string	"-arch sm_100 -m 64 "



//--------------------- .note.nv.cuinfo           --------------------------
	.section	.note.nv.cuinfo,"",@"SHT_NOTE"
	.sectionflags	@"SHF_NOTE_NV_CUINFO"
        /*0018*/ 	.short	0x0002
        /*001a*/ 	.short	0x0064
        /*001c*/ 	.short	0x0082
	.zero		2


//--------------------- .nv.info                  --------------------------
	.section	.nv.info,"",@"SHT_CUDA_INFO"
	.align	4


	//----- nvinfo : EIATTR_REGCOUNT
	.align		4
        /*0000*/ 	.byte	0x04, 0x2f
        /*0002*/ 	.short	(.L_3 - .L_2)
	.align		4
.L_2:
        /*0004*/ 	.word	index@(_Z20prims_sum_row_kernelPfS_)
        /*0008*/ 	.word	0x0000000c


	//----- nvinfo : EIATTR_FRAME_SIZE
	.align		4
.L_3:
        /*000c*/ 	.byte	0x04, 0x11
        /*000e*/ 	.short	(.L_5 - .L_4)
	.align		4
.L_4:
        /*0010*/ 	.word	index@(_Z20prims_sum_row_kernelPfS_)
        /*0014*/ 	.word	0x00000000


	//----- nvinfo : EIATTR_MIN_STACK_SIZE
	.align		4
.L_5:
        /*0018*/ 	.byte	0x04, 0x12
        /*001a*/ 	.short	(.L_7 - .L_6)
	.align		4
.L_6:
        /*001c*/ 	.word	index@(_Z20prims_sum_row_kernelPfS_)
        /*0020*/ 	.word	0x00000000
.L_7:


//--------------------- .nv.compat                --------------------------
	.section	.nv.compat,"",@"SHT_CUDA_COMPAT_INFO"
	.align	4
        /*0000*/ 	.byte	0x02, 0x09, 0x00, 0x00, 0x02, 0x02, 0x01, 0x00, 0x02, 0x05, 0x05, 0x00, 0x03, 0x07, 0x01, 0x01
        /*0010*/ 	.byte	0x02, 0x03, 0x00, 0x00, 0x02, 0x06, 0x01, 0x00, 0x04, 0x0b, 0x08, 0x00, 0x09, 0x00, 0x00, 0x00
        /*0020*/ 	.byte	0x00, 0x00, 0x00, 0x00


//--------------------- .nv.info._Z20prims_sum_row_kernelPfS_ --------------------------
	.section	.nv.info._Z20prims_sum_row_kernelPfS_,"",@"SHT_CUDA_INFO"
	.sectionflags	@""
	.align	4


	//----- nvinfo : EIATTR_CUDA_API_VERSION
	.align		4
        /*0000*/ 	.byte	0x04, 0x37
        /*0002*/ 	.short	(.L_9 - .L_8)
.L_8:
        /*0004*/ 	.word	0x00000082


	//----- nvinfo : EIATTR_KPARAM_INFO
	.align		4
.L_9:
        /*0008*/ 	.byte	0x04, 0x17
        /*000a*/ 	.short	(.L_11 - .L_10)
.L_10:
        /*000c*/ 	.word	0x00000000
        /*0010*/ 	.short	0x0001
        /*0012*/ 	.short	0x0008
        /*0014*/ 	.byte	0x00, 0xf5, 0x21, 0x00


	//----- nvinfo : EIATTR_KPARAM_INFO
	.align		4
.L_11:
        /*0018*/ 	.byte	0x04, 0x17
        /*001a*/ 	.short	(.L_13 - .L_12)
.L_12:
        /*001c*/ 	.word	0x00000000
        /*0020*/ 	.short	0x0000
        /*0022*/ 	.short	0x0000
        /*0024*/ 	.byte	0x00, 0xf5, 0x21, 0x00


	//----- nvinfo : EIATTR_SPARSE_MMA_MASK
	.align		4
.L_13:
        /*0028*/ 	.byte	0x03, 0x50
        /*002a*/ 	.short	0x0000


	//----- nvinfo : EIATTR_MAXREG_COUNT
	.align		4
        /*002c*/ 	.byte	0x03, 0x1b
        /*002e*/ 	.short	0x00ff


	//----- nvinfo : EIATTR_MERCURY_ISA_VERSION
	.align		4
        /*0030*/ 	.byte	0x03, 0x5f
        /*0032*/ 	.short	0x0101


	//----- nvinfo : EIATTR_VRC_CTA_INIT_COUNT
	.align		4
        /*0034*/ 	.byte	0x02, 0x4a
	.zero		1
	.zero		1


	//----- nvinfo : EIATTR_EXIT_INSTR_OFFSETS
	.align		4
        /*0038*/ 	.byte	0x04, 0x1c
        /*003a*/ 	.short	(.L_15 - .L_14)


	//   ....[0]....
.L_14:
        /*003c*/ 	.word	0x00000230


	//   ....[1]....
        /*0040*/ 	.word	0x000002a0


	//----- nvinfo : EIATTR_CRS_STACK_SIZE
	.align		4
.L_15:
        /*0044*/ 	.byte	0x04, 0x1e
        /*0046*/ 	.short	(.L_17 - .L_16)
.L_16:
        /*0048*/ 	.word	0x00000000


	//----- nvinfo : EIATTR_CBANK_PARAM_SIZE
	.align		4
.L_17:
        /*004c*/ 	.byte	0x03, 0x19
        /*004e*/ 	.short	0x0010


	//----- nvinfo : EIATTR_PARAM_CBANK
	.align		4
        /*0050*/ 	.byte	0x04, 0x0a
        /*0052*/ 	.short	(.L_19 - .L_18)
	.align		4
.L_18:
        /*0054*/ 	.word	index@(.nv.constant0._Z20prims_sum_row_kernelPfS_)
        /*0058*/ 	.short	0x0380
        /*005a*/ 	.short	0x0010


	//----- nvinfo : EIATTR_SW_WAR
	.align		4
.L_19:
        /*005c*/ 	.byte	0x04, 0x36
        /*005e*/ 	.short	(.L_21 - .L_20)
.L_20:
        /*0060*/ 	.word	0x00000008
.L_21:


//--------------------- .nv.callgraph             --------------------------
	.section	.nv.callgraph,"",@"SHT_CUDA_CALLGRAPH"
	.align	4
	.sectionentsize	8
	.align		4
        /*0000*/ 	.word	0x00000000
	.align		4
        /*0004*/ 	.word	0xffffffff
	.align		4
        /*0008*/ 	.word	0x00000000
	.align		4
        /*000c*/ 	.word	0xfffffffe
	.align		4
        /*0010*/ 	.word	0x00000000
	.align		4
        /*0014*/ 	.word	0xfffffffd
	.align		4
        /*0018*/ 	.word	0x00000000
	.align		4
        /*001c*/ 	.word	0xfffffffc


//--------------------- .nv.constant4             --------------------------
	.section	.nv.constant4,"a",@progbits
	.align	8
	.align		8
.nv.constant4:
        /*0000*/ 	.dword	x
	.align		8
        /*0008*/ 	.dword	result


//--------------------- .text._Z20prims_sum_row_kernelPfS_ --------------------------
	.section	.text._Z20prims_sum_row_kernelPfS_,"ax",@progbits
	.align	128
        .global         _Z20prims_sum_row_kernelPfS_
        .type           _Z20prims_sum_row_kernelPfS_,@function
        .size           _Z20prims_sum_row_kernelPfS_,(.L_x_3 - _Z20prims_sum_row_kernelPfS_)
        .other          _Z20prims_sum_row_kernelPfS_,@"STO_CUDA_ENTRY STV_DEFAULT"
_Z20prims_sum_row_kernelPfS_:
.text._Z20prims_sum_row_kernelPfS_:
[----:B------:R-:W-:Y:S01]  /*0000*/  LDC R1, c[0x0][0x37c] ;  /* 0x0000df00ff017b82 */ /* 0x000fe20000000800 */
[----:B------:R-:W0:Y:S07]  /*0010*/  S2R R0, SR_TID.X ;  /* 0x0000000000007919 */ /* 0x000e2e0000002100 */
[----:B------:R-:W1:Y:S01]  /*0020*/  S2UR UR4, SR_CTAID.Y ;  /* 0x00000000000479c3 */ /* 0x000e620000002600 */
[----:B------:R-:W1:Y:S01]  /*0030*/  LDCU UR5, c[0x0][0x364] ;  /* 0x00006c80ff0577ac */ /* 0x000e620008000800 */
[----:B------:R-:W2:Y:S06]  /*0040*/  S2R R4, SR_TID.Y ;  /* 0x0000000000047919 */ /* 0x000eac0000002200 */
[----:B------:R-:W0:Y:S08]  /*0050*/  S2UR UR6, SR_CTAID.X ;  /* 0x00000000000679c3 */ /* 0x000e300000002500 */
[----:B------:R-:W0:Y:S01]  /*0060*/  LDC R3, c[0x0][0x360] ;  /* 0x0000d800ff037b82 */ /* 0x000e220000000800 */
[----:B-1----:R-:W-:-:S06]  /*0070*/  UIMAD UR4, UR4, UR5, URZ ;  /* 0x00000005040472a4 */ /* 0x002fcc000f8e02ff */
[----:B--2---:R-:W-:-:S05]  /*0080*/  LOP3.LUT P0, R4, RZ, UR4, R4, 0xee, !PT ;  /* 0x00000004ff047c12 */ /* 0x004fca000f80ee04 */
[----:B------:R-:W1:Y:S01]  /*0090*/  LDCU.64 UR4, c[0x0][0x358] ;  /* 0x00006b00ff0477ac */ /* 0x000e620008000a00 */
[----:B0-----:R-:W-:-:S05]  /*00a0*/  IMAD R0, R3, UR6, R0 ;  /* 0x0000000603007c24 */ /* 0x001fca000f8e0200 */
[----:B------:R-:W-:-:S13]  /*00b0*/  ISETP.LT.AND P0, PT, R0, 0x1000, !P0 ;  /* 0x000010000000780c */ /* 0x000fda0004701270 */
[----:B------:R-:W0:Y:S02]  /*00c0*/  @P0 LDC.64 R2, c[0x0][0x380] ;  /* 0x0000e000ff020b82 */ /* 0x000e240000000a00 */
[----:B0-----:R-:W-:-:S06]  /*00d0*/  @P0 IMAD.WIDE R2, R0, 0x4, R2 ;  /* 0x0000000400020825 */ /* 0x001fcc00078e0202 */
[----:B-1----:R-:W2:Y:S01]  /*00e0*/  @P0 LDG.E R3, desc[UR4][R2.64] ;  /* 0x0000000402030981 */ /* 0x002ea2000c1e1900 */
[----:B------:R-:W-:-:S04]  /*00f0*/  ISETP.GE.AND P1, PT, R0, 0x1, PT ;  /* 0x000000010000780c */ /* 0x000fc80003f26270 */
[----:B------:R-:W-:Y:S02]  /*0100*/  ISETP.EQ.AND P1, PT, R4, RZ, !P1 ;  /* 0x000000ff0400720c */ /* 0x000fe40004f22270 */
[----:B------:R-:W0:Y:S11]  /*0110*/  @P0 LDC.64 R4, c[0x4][RZ] ;  /* 0x01000000ff040b82 */ /* 0x000e360000000a00 */
[----:B------:R-:W1:Y:S08]  /*0120*/  @P1 LDC.64 R6, c[0x4][0x8] ;  /* 0x01000200ff061b82 */ /* 0x000e700000000a00 */
[----:B------:R-:W3:Y:S01]  /*0130*/  @P1 LDC.64 R8, c[0x0][0x388] ;  /* 0x0000e200ff081b82 */ /* 0x000ee20000000a00 */
[----:B0-----:R-:W-:-:S04]  /*0140*/  @P0 IMAD.WIDE R4, R0, 0x4, R4 ;  /* 0x0000000400040825 */ /* 0x001fc800078e0204 */
[C---:B-1----:R-:W-:Y:S01]  /*0150*/  @P1 IMAD.WIDE R6, R0.reuse, 0x4, R6 ;  /* 0x0000000400061825 */ /* 0x042fe200078e0206 */
[----:B--2---:R0:W-:Y:S05]  /*0160*/  @P0 STG.E desc[UR4][R4.64], R3 ;  /* 0x0000000304000986 */ /* 0x0041ea000c101904 */
[----:B------:R-:W2:Y:S01]  /*0170*/  @P1 LDG.E R7, desc[UR4][R6.64] ;  /* 0x0000000406071981 */ /* 0x000ea2000c1e1900 */
[----:B---3--:R-:W-:Y:S01]  /*0180*/  @P1 IMAD.WIDE R8, R0, 0x4, R8 ;  /* 0x0000000400081825 */ /* 0x008fe200078e0208 */
[----:B------:R-:W-:Y:S04]  /*0190*/  BSSY.RECONVERGENT B0, `(.L_x_0) ;  /* 0x0000009000007945 */ /* 0x000fe80003800200 */
[----:B--2---:R0:W-:Y:S01]  /*01a0*/  @P1 STG.E desc[UR4][R8.64], R7 ;  /* 0x0000000708001986 */ /* 0x0041e2000c101904 */
[----:B------:R-:W-:Y:S05]  /*01b0*/  @!P0 BRA `(.L_x_1) ;  /* 0x0000000000188947 */ /* 0x000fea0003800000 */
[----:B0-----:R-:W0:Y:S08]  /*01c0*/  LDC.64 R2, c[0x0][0x380] ;  /* 0x0000e000ff027b82 */ /* 0x001e300000000a00 */
[----:B------:R-:W1:Y:S01]  /*01d0*/  LDC.64 R4, c[0x4][RZ] ;  /* 0x01000000ff047b82 */ /* 0x000e620000000a00 */
[----:B0-----:R-:W-:-:S06]  /*01e0*/  IMAD.WIDE R2, R0, 0x4, R2 ;  /* 0x0000000400027825 */ /* 0x001fcc00078e0202 */
[----:B------:R-:W2:Y:S01]  /*01f0*/  LDG.E R3, desc[UR4][R2.64] ;  /* 0x0000000402037981 */ /* 0x000ea2000c1e1900 */
[----:B-1----:R-:W-:-:S05]  /*0200*/  IMAD.WIDE R4, R0, 0x4, R4 ;  /* 0x0000000400047825 */ /* 0x002fca00078e0204 */
[----:B--2---:R1:W-:Y:S02]  /*0210*/  STG.E desc[UR4][R4.64], R3 ;  /* 0x0000000304007986 */ /* 0x0043e4000c101904 */
.L_x_1:
[----:B------:R-:W-:Y:S05]  /*0220*/  BSYNC.RECONVERGENT B0 ;  /* 0x0000000000007941 */ /* 0x000fea0003800200 */
.L_x_0:
[----:B------:R-:W-:Y:S05]  /*0230*/  @!P1 EXIT ;  /* 0x000000000000994d */ /* 0x000fea0003800000 */
[----:B01----:R-:W0:Y:S08]  /*0240*/  LDC.64 R2, c[0x4][0x8] ;  /* 0x01000200ff027b82 */ /* 0x003e300000000a00 */
[----:B------:R-:W1:Y:S01]  /*0250*/  LDC.64 R4, c[0x0][0x388] ;  /* 0x0000e200ff047b82 */ /* 0x000e620000000a00 */
[----:B0-----:R-:W-:-:S06]  /*0260*/  IMAD.WIDE R2, R0, 0x4, R2 ;  /* 0x0000000400027825 */ /* 0x001fcc00078e0202 */
[----:B------:R-:W2:Y:S01]  /*0270*/  LDG.E R3, desc[UR4][R2.64] ;  /* 0x0000000402037981 */ /* 0x000ea2000c1e1900 */
[----:B-1----:R-:W-:-:S05]  /*0280*/  IMAD.WIDE R4, R0, 0x4, R4 ;  /* 0x0000000400047825 */ /* 0x002fca00078e0204 */
[----:B--2---:R-:W-:Y:S01]  /*0290*/  STG.E desc[UR4][R4.64], R3 ;  /* 0x0000000304007986 */ /* 0x004fe2000c101904 */
[----:B------:R-:W-:Y:S05]  /*02a0*/  EXIT ;  /* 0x000000000000794d */ /* 0x000fea0003800000 */
.L_x_2:
[----:B------:R-:W-:-:S00]  /*02b0*/  BRA `(.L_x_2) ;  /* 0xfffffffc00fc7947 */ /* 0x000fc0000383ffff */
[----:B------:R-:W-:-:S00]  /*02c0*/  NOP ;  /* 0x0000000000007918 */ /* 0x000fc00000000000 */
        /* <DEDUP_REMOVED lines=11> */
.L_x_3:


//--------------------- .nv.shared.reserved.0     --------------------------
	.section	.nv.shared.reserved.0,"aw",@nobits
	.weak		__nv_reservedSMEM_offset_0_alias
	.size		__nv_reservedSMEM_offset_0_alias, 0, 64
	.other		__nv_reservedSMEM_offset_0_alias,@"STO_CUDA_RESERVED_SHARED STV_DEFAULT"
__nv_reservedSMEM_offset_0_alias:
	.zero		0
	.zero		64


//--------------------- .nv.global                --------------------------
	.section	.nv.global,"aw",@nobits
	.align	4
.nv.global:
	.type		result,@object
	.size		result,(x - result)
result:
	.zero		4
	.type		x,@object
	.size		x,(.L_0 - x)
x:
	.zero		16384
.L_0:


//--------------------- .nv.constant0._Z20prims_sum_row_kernelPfS_ --------------------------
	.section	.nv.constant0._Z20prims_sum_row_kernelPfS_,"a",@progbits
	.sectionflags	@""
	.align	4
.nv.constant0._Z20prims_sum_row_kernelPfS_:
	.zero		912


//--------------------- SYMBOLS --------------------------

	.type		.nv.reservedSmem.offset0,@object
	.size		.nv.reservedSmem.offset0,0x4
